//
// Generated by NVIDIA NVVM Compiler
//
// Compiler Build ID: CL-36424714
// Cuda compilation tools, release 13.0, V13.0.88
// Based on NVVM 20.0.0
//

.version 9.0
.target sm_100
.address_size 64

	// .globl	_Z9helloCUDAv
.extern .func  (.param .b32 func_retval0) vprintf
(
	.param .b64 vprintf_param_0,
	.param .b64 vprintf_param_1
)
;
.global .align 1 .b8 $str[23] = {72, 101, 108, 108, 111, 32, 87, 111, 114, 108, 100, 32, 102, 114, 111, 109, 32, 71, 80, 85, 33, 10};

.visible .entry _Z9helloCUDAv()
{
	.reg .b32 	%r<3>;
	.reg .b64 	%rd<3>;

	mov.u64 	%rd1, $str;
	cvta.global.u64 	%rd2, %rd1;
	{ // callseq 0, 0
	.param .b64 param0;
	st.param.b64 	[param0], %rd2;
	.param .b64 param1;
	st.param.b64 	[param1], 0;
	.param .b32 retval0;
	call.uni (retval0), 
	vprintf, 
	(
	param0, 
	param1
	);
	ld.param.b32 	%r1, [retval0];
	} // callseq 0
	ret;

}


// ===== COMPILED SASS (sm_100) =====

	.target	sm_100

	.elftype	@"ET_EXEC"


//--------------------- .note.nv.tkinfo           --------------------------
	.section	.note.nv.tkinfo,"",@"SHT_NOTE"
	.sectionflags	@"SHF_NOTE_NV_TKINFO"
	.tkinfo
        /*0018*/ 	.word	0x00000002
        /*0030*/ 	.string	""
        /*0030*/ 	.string	"ptxas"
        /*0030*/ 	.string	"Cuda compilation tools, release 13.0, V13.0.88"
        /*0030*/ 	.string	"Build cuda_13.0.r13.0/compiler.36424714_0"
        /*0030*/ 	.string	"-arch sm_100 -m 64 "



//--------------------- .note.nv.cuinfo           --------------------------
	.section	.note.nv.cuinfo,"",@"SHT_NOTE"
	.sectionflags	@"SHF_NOTE_NV_CUINFO"
        /*0018*/ 	.short	0x0002
        /*001a*/ 	.short	0x0064
        /*001c*/ 	.short	0x0082
	.zero		2


//--------------------- .nv.info                  --------------------------
	.section	.nv.info,"",@"SHT_CUDA_INFO"
	.align	4


	//----- nvinfo : EIATTR_REGCOUNT
	.align		4
        /*0000*/ 	.byte	0x04, 0x2f
        /*0002*/ 	.short	(.L_2 - .L_1)
	.align		4
.L_1:
        /*0004*/ 	.word	index@(_Z9helloCUDAv)
        /*0008*/ 	.word	0x00000018


	//----- nvinfo : EIATTR_FRAME_SIZE
	.align		4
.L_2:
        /*000c*/ 	.byte	0x04, 0x11
        /*000e*/ 	.short	(.L_4 - .L_3)
	.align		4
.L_3:
        /*0010*/ 	.word	index@(_Z9helloCUDAv)
        /*0014*/ 	.word	0x00000000


	//----- nvinfo : EIATTR_MIN_STACK_SIZE
	.align		4
.L_4:
        /*0018*/ 	.byte	0x04, 0x12
        /*001a*/ 	.short	(.L_6 - .L_5)
	.align		4
.L_5:
        /*001c*/ 	.word	index@(_Z9helloCUDAv)
        /*0020*/ 	.word	0x00000000
.L_6:


//--------------------- .nv.compat                --------------------------
	.section	.nv.compat,"",@"SHT_CUDA_COMPAT_INFO"
	.align	4
        /*0000*/ 	.byte	0x02, 0x09, 0x00, 0x00, 0x02, 0x02, 0x01, 0x00, 0x02, 0x05, 0x05, 0x00, 0x03, 0x07, 0x01, 0x01
        /*0010*/ 	.byte	0x02, 0x03, 0x00, 0x00, 0x02, 0x06, 0x01, 0x00, 0x04, 0x0b, 0x08, 0x00, 0x09, 0x00, 0x00, 0x00
        /*0020*/ 	.byte	0x00, 0x00, 0x00, 0x00


//--------------------- .nv.info._Z9helloCUDAv    --------------------------
	.section	.nv.info._Z9helloCUDAv,"",@"SHT_CUDA_INFO"
	.sectionflags	@""
	.align	4


	//----- nvinfo : EIATTR_CUDA_API_VERSION
	.align		4
        /*0000*/ 	.byte	0x04, 0x37
        /*0002*/ 	.short	(.L_8 - .L_7)
.L_7:
        /*0004*/ 	.word	0x00000082


	//----- nvinfo : EIATTR_SPARSE_MMA_MASK
	.align		4
.L_8:
        /*0008*/ 	.byte	0x03, 0x50
        /*000a*/ 	.short	0x0000


	//----- nvinfo : EIATTR_MAXREG_COUNT
	.align		4
        /*000c*/ 	.byte	0x03, 0x1b
        /*000e*/ 	.short	0x00ff


	//----- nvinfo : EIATTR_EXTERNS
	.align		4
        /*0010*/ 	.byte	0x04, 0x0f
        /*0012*/ 	.short	(.L_10 - .L_9)


	//   ....[0]....
	.align		4
.L_9:
        /*0014*/ 	.word	index@(vprintf)


	//----- nvinfo : EIATTR_MERCURY_ISA_VERSION
	.align		4
.L_10:
        /*0018*/ 	.byte	0x03, 0x5f
        /*001a*/ 	.short	0x0101


	//----- nvinfo : EIATTR_VRC_CTA_INIT_COUNT
	.align		4
        /*001c*/ 	.byte	0x02, 0x4a
	.zero		1
	.zero		1


	//----- nvinfo : EIATTR_SYSCALL_OFFSETS
	.align		4
        /*0020*/ 	.byte	0x04, 0x46
        /*0022*/ 	.short	(.L_12 - .L_11)


	//   ....[0]....
.L_11:
        /*0024*/ 	.word	0x00000080


	//----- nvinfo : EIATTR_EXIT_INSTR_OFFSETS
	.align		4
.L_12:
        /*0028*/ 	.byte	0x04, 0x1c
        /*002a*/ 	.short	(.L_14 - .L_13)


	//   ....[0]....
.L_13:
        /*002c*/ 	.word	0x00000090


	//----- nvinfo : EIATTR_SW_WAR
	.align		4
.L_14:
        /*0030*/ 	.byte	0x04, 0x36
        /*0032*/ 	.short	(.L_16 - .L_15)
.L_15:
        /*0034*/ 	.word	0x00000008
.L_16:


//--------------------- .nv.callgraph             --------------------------
	.section	.nv.callgraph,"",@"SHT_CUDA_CALLGRAPH"
	.align	4
	.sectionentsize	8
	.align		4
        /*0000*/ 	.word	0x00000000
	.align		4
        /*0004*/ 	.word	0xffffffff
	.align		4
        /*0008*/ 	.word	index@(_Z9helloCUDAv)
	.align		4
        /*000c*/ 	.word	index@(vprintf)
	.align		4
        /*0010*/ 	.word	0x00000000
	.align		4
        /*0014*/ 	.word	0xfffffffe
	.align		4
        /*0018*/ 	.word	0x00000000
	.align		4
        /*001c*/ 	.word	0xfffffffd
	.align		4
        /*0020*/ 	.word	0x00000000
	.align		4
        /*0024*/ 	.word	0xfffffffc


//--------------------- .nv.constant4             --------------------------
	.section	.nv.constant4,"a",@progbits
	.align	8
	.align		8
.nv.constant4:
        /*0000*/ 	.dword	vprintf
	.align		8
        /*0008*/ 	.dword	$str


//--------------------- .text._Z9helloCUDAv       --------------------------
	.section	.text._Z9helloCUDAv,"ax",@progbits
	.align	128
        .global         _Z9helloCUDAv
        .type           _Z9helloCUDAv,@function
        .size           _Z9helloCUDAv,(.L_x_2 - _Z9helloCUDAv)
        .other          _Z9helloCUDAv,@"STO_CUDA_ENTRY STV_DEFAULT"
_Z9helloCUDAv:
.text._Z9helloCUDAv:
[----:B------:R-:W0:Y:S01]  /*0000*/  LDC R1, c[0x0][0x37c] ;  /* 0x0000df00ff017b82 */ /* 0x000e220000000800 */
[----:B------:R-:W-:Y:S01]  /*0010*/  MOV R0, 0x0 ;  /* 0x0000000000007802 */ /* 0x000fe20000000f00 */
[----:B------:R-:W1:Y:S01]  /*0020*/  LDCU.64 UR4, c[0x4][0x8] ;  /* 0x01000100ff0477ac */ /* 0x000e620008000a00 */
[----:B------:R-:W-:-:S05]  /*0030*/  CS2R R6, SRZ ;  /* 0x0000000000067805 */ /* 0x000fca000001ff00 */
[----:B------:R2:W3:Y:S01]  /*0040*/  LDC.64 R2, c[0x4][R0] ;  /* 0x0100000000027b82 */ /* 0x0004e20000000a00 */
[----:B-1----:R-:W-:Y:S02]  /*0050*/  IMAD.U32 R4, RZ, RZ, UR4 ;  /* 0x00000004ff047e24 */ /* 0x002fe4000f8e00ff */
[----:B--2---:R-:W-:-:S07]  /*0060*/  IMAD.U32 R5, RZ, RZ, UR5 ;  /* 0x00000005ff057e24 */ /* 0x004fce000f8e00ff */
[----:B------:R-:W-:-:S07]  /*0070*/  LEPC R20, `(.L_x_0) ;  /* 0x000000001014794e */ /* 0x000fce0000000000 */
[----:B0--3--:R-:W-:Y:S05]  /*0080*/  CALL.ABS.NOINC R2 ;  /* 0x0000000002007343 */ /* 0x009fea0003c00000 */
.L_x_0:
[----:B------:R-:W-:Y:S05]  /*0090*/  EXIT ;  /* 0x000000000000794d */ /* 0x000fea0003800000 */
.L_x_1:
[----:B------:R-:W-:-:S00]  /*00a0*/  BRA `(.L_x_1) ;  /* 0xfffffffc00fc7947 */ /* 0x000fc0000383ffff */
[----:B------:R-:W-:-:S00]  /*00b0*/  NOP ;  /* 0x0000000000007918 */ /* 0x000fc00000000000 */
        /* <DEDUP_REMOVED lines=12> */
.L_x_2:


//--------------------- .nv.global.init           --------------------------
	.section	.nv.global.init,"aw",@progbits
.nv.global.init:
	.type		$str,@object
	.size		$str,(.L_0 - $str)
$str:
        /*0000*/ 	.byte	0x48, 0x65, 0x6c, 0x6c, 0x6f, 0x20, 0x57, 0x6f, 0x72, 0x6c, 0x64, 0x20, 0x66, 0x72, 0x6f, 0x6d
        /*0010*/ 	.byte	0x20, 0x47, 0x50, 0x55, 0x21, 0x0a, 0x00
.L_0:


//--------------------- .nv.shared.reserved.0     --------------------------
	.section	.nv.shared.reserved.0,"aw",@nobits
	.weak		__nv_reservedSMEM_offset_0_alias
	.size		__nv_reservedSMEM_offset_0_alias, 0, 64
	.other		__nv_reservedSMEM_offset_0_alias,@"STO_CUDA_RESERVED_SHARED STV_DEFAULT"
__nv_reservedSMEM_offset_0_alias:
	.zero		0
	.zero		64


//--------------------- .nv.constant0._Z9helloCUDAv --------------------------
	.section	.nv.constant0._Z9helloCUDAv,"a",@progbits
	.sectionflags	@""
	.align	4
.nv.constant0._Z9helloCUDAv:
	.zero		896


//--------------------- SYMBOLS --------------------------

	.type		.nv.reservedSmem.offset0,@object
	.size		.nv.reservedSmem.offset0,0x4
	.type		vprintf,@function
